//
// Generated by NVIDIA NVVM Compiler
//
// Compiler Build ID: CL-36424714
// Cuda compilation tools, release 13.0, V13.0.88
// Based on NVVM 20.0.0
//

.version 9.0
.target sm_100
.address_size 64

	// .globl	mult

.visible .entry mult(
	.param .u64 .ptr .align 1 mult_param_0,
	.param .f32 mult_param_1,
	.param .u32 mult_param_2
)
{
	.reg .pred 	%p<2>;
	.reg .b32 	%r<6>;
	.reg .b32 	%f<4>;
	.reg .b64 	%rd<5>;

	ld.param.u64 	%rd1, [mult_param_0];
	ld.param.f32 	%f1, [mult_param_1];
	ld.param.u32 	%r2, [mult_param_2];
	mov.u32 	%r3, %ctaid.x;
	mov.u32 	%r4, %ntid.x;
	mov.u32 	%r5, %tid.x;
	mad.lo.s32 	%r1, %r3, %r4, %r5;
	setp.ge.s32 	%p1, %r1, %r2;
	@%p1 bra 	$L__BB0_2;
	cvta.to.global.u64 	%rd2, %rd1;
	mul.wide.s32 	%rd3, %r1, 4;
	add.s64 	%rd4, %rd2, %rd3;
	ld.global.f32 	%f2, [%rd4];
	mul.f32 	%f3, %f1, %f2;
	st.global.f32 	[%rd4], %f3;
$L__BB0_2:
	ret;

}


// ===== COMPILED SASS (sm_100) =====

	.target	sm_100

	.elftype	@"ET_EXEC"


//--------------------- .note.nv.tkinfo           --------------------------
	.section	.note.nv.tkinfo,"",@"SHT_NOTE"
	.sectionflags	@"SHF_NOTE_NV_TKINFO"
	.tkinfo
        /*0018*/ 	.word	0x00000002
        /*0030*/ 	.string	""
        /*0030*/ 	.string	"ptxas"
        /*0030*/ 	.string	"Cuda compilation tools, release 13.0, V13.0.88"
        /*0030*/ 	.string	"Build cuda_13.0.r13.0/compiler.36424714_0"
        /*0030*/ 	.string	"-arch sm_100 -m 64 "



//--------------------- .note.nv.cuinfo           --------------------------
	.section	.note.nv.cuinfo,"",@"SHT_NOTE"
	.sectionflags	@"SHF_NOTE_NV_CUINFO"
        /*0018*/ 	.short	0x0002
        /*001a*/ 	.short	0x0064
        /*001c*/ 	.short	0x0082
	.zero		2


//--------------------- .nv.info                  --------------------------
	.section	.nv.info,"",@"SHT_CUDA_INFO"
	.align	4


	//----- nvinfo : EIATTR_REGCOUNT
	.align		4
        /*0000*/ 	.byte	0x04, 0x2f
        /*0002*/ 	.short	(.L_1 - .L_0)
	.align		4
.L_0:
        /*0004*/ 	.word	index@(mult)
        /*0008*/ 	.word	0x00000008


	//----- nvinfo : EIATTR_FRAME_SIZE
	.align		4
.L_1:
        /*000c*/ 	.byte	0x04, 0x11
        /*000e*/ 	.short	(.L_3 - .L_2)
	.align		4
.L_2:
        /*0010*/ 	.word	index@(mult)
        /*0014*/ 	.word	0x00000000


	//----- nvinfo : EIATTR_MIN_STACK_SIZE
	.align		4
.L_3:
        /*0018*/ 	.byte	0x04, 0x12
        /*001a*/ 	.short	(.L_5 - .L_4)
	.align		4
.L_4:
        /*001c*/ 	.word	index@(mult)
        /*0020*/ 	.word	0x00000000
.L_5:


//--------------------- .nv.compat                --------------------------
	.section	.nv.compat,"",@"SHT_CUDA_COMPAT_INFO"
	.align	4
        /*0000*/ 	.byte	0x02, 0x09, 0x00, 0x00, 0x02, 0x02, 0x01, 0x00, 0x02, 0x05, 0x05, 0x00, 0x03, 0x07, 0x01, 0x01
        /*0010*/ 	.byte	0x02, 0x03, 0x00, 0x00, 0x02, 0x06, 0x01, 0x00, 0x04, 0x0b, 0x08, 0x00, 0x09, 0x00, 0x00, 0x00
        /*0020*/ 	.byte	0x00, 0x00, 0x00, 0x00


//--------------------- .nv.info.mult             --------------------------
	.section	.nv.info.mult,"",@"SHT_CUDA_INFO"
	.sectionflags	@""
	.align	4


	//----- nvinfo : EIATTR_CUDA_API_VERSION
	.align		4
        /*0000*/ 	.byte	0x04, 0x37
        /*0002*/ 	.short	(.L_7 - .L_6)
.L_6:
        /*0004*/ 	.word	0x00000082


	//----- nvinfo : EIATTR_KPARAM_INFO
	.align		4
.L_7:
        /*0008*/ 	.byte	0x04, 0x17
        /*000a*/ 	.short	(.L_9 - .L_8)
.L_8:
        /*000c*/ 	.word	0x00000000
        /*0010*/ 	.short	0x0002
        /*0012*/ 	.short	0x000c
        /*0014*/ 	.byte	0x00, 0xf0, 0x11, 0x00


	//----- nvinfo : EIATTR_KPARAM_INFO
	.align		4
.L_9:
        /*0018*/ 	.byte	0x04, 0x17
        /*001a*/ 	.short	(.L_11 - .L_10)
.L_10:
        /*001c*/ 	.word	0x00000000
        /*0020*/ 	.short	0x0001
        /*0022*/ 	.short	0x0008
        /*0024*/ 	.byte	0x00, 0xf0, 0x11, 0x00


	//----- nvinfo : EIATTR_KPARAM_INFO
	.align		4
.L_11:
        /*0028*/ 	.byte	0x04, 0x17
        /*002a*/ 	.short	(.L_13 - .L_12)
.L_12:
        /*002c*/ 	.word	0x00000000
        /*0030*/ 	.short	0x0000
        /*0032*/ 	.short	0x0000
        /*0034*/ 	.byte	0x00, 0xf5, 0x21, 0x00


	//----- nvinfo : EIATTR_SPARSE_MMA_MASK
	.align		4
.L_13:
        /*0038*/ 	.byte	0x03, 0x50
        /*003a*/ 	.short	0x0000


	//----- nvinfo : EIATTR_MAXREG_COUNT
	.align		4
        /*003c*/ 	.byte	0x03, 0x1b
        /*003e*/ 	.short	0x00ff


	//----- nvinfo : EIATTR_MERCURY_ISA_VERSION
	.align		4
        /*0040*/ 	.byte	0x03, 0x5f
        /*0042*/ 	.short	0x0101


	//----- nvinfo : EIATTR_VRC_CTA_INIT_COUNT
	.align		4
        /*0044*/ 	.byte	0x02, 0x4a
	.zero		1
	.zero		1


	//----- nvinfo : EIATTR_EXIT_INSTR_OFFSETS
	.align		4
        /*0048*/ 	.byte	0x04, 0x1c
        /*004a*/ 	.short	(.L_15 - .L_14)


	//   ....[0]....
.L_14:
        /*004c*/ 	.word	0x00000070


	//   ....[1]....
        /*0050*/ 	.word	0x000000f0


	//----- nvinfo : EIATTR_CBANK_PARAM_SIZE
	.align		4
.L_15:
        /*0054*/ 	.byte	0x03, 0x19
        /*0056*/ 	.short	0x0010


	//----- nvinfo : EIATTR_PARAM_CBANK
	.align		4
        /*0058*/ 	.byte	0x04, 0x0a
        /*005a*/ 	.short	(.L_17 - .L_16)
	.align		4
.L_16:
        /*005c*/ 	.word	index@(.nv.constant0.mult)
        /*0060*/ 	.short	0x0380
        /*0062*/ 	.short	0x0010


	//----- nvinfo : EIATTR_SW_WAR
	.align		4
.L_17:
        /*0064*/ 	.byte	0x04, 0x36
        /*0066*/ 	.short	(.L_19 - .L_18)
.L_18:
        /*0068*/ 	.word	0x00000008
.L_19:


//--------------------- .nv.callgraph             --------------------------
	.section	.nv.callgraph,"",@"SHT_CUDA_CALLGRAPH"
	.align	4
	.sectionentsize	8
	.align		4
        /*0000*/ 	.word	0x00000000
	.align		4
        /*0004*/ 	.word	0xffffffff
	.align		4
        /*0008*/ 	.word	0x00000000
	.align		4
        /*000c*/ 	.word	0xfffffffe
	.align		4
        /*0010*/ 	.word	0x00000000
	.align		4
        /*0014*/ 	.word	0xfffffffd
	.align		4
        /*0018*/ 	.word	0x00000000
	.align		4
        /*001c*/ 	.word	0xfffffffc


//--------------------- .text.mult                --------------------------
	.section	.text.mult,"ax",@progbits
	.align	128
        .global         mult
        .type           mult,@function
        .size           mult,(.L_x_1 - mult)
        .other          mult,@"STO_CUDA_ENTRY STV_DEFAULT"
mult:
.text.mult:
[----:B------:R-:W-:Y:S01]  /*0000*/  LDC R1, c[0x0][0x37c] ;  /* 0x0000df00ff017b82 */ /* 0x000fe20000000800 */
[----:B------:R-:W0:Y:S07]  /*0010*/  S2R R0, SR_TID.X ;  /* 0x0000000000007919 */ /* 0x000e2e0000002100 */
[----:B------:R-:W0:Y:S01]  /*0020*/  S2UR UR4, SR_CTAID.X ;  /* 0x00000000000479c3 */ /* 0x000e220000002500 */
[----:B------:R-:W1:Y:S07]  /*0030*/  LDCU UR5, c[0x0][0x38c] ;  /* 0x00007180ff0577ac */ /* 0x000e6e0008000800 */
[----:B------:R-:W0:Y:S02]  /*0040*/  LDC R5, c[0x0][0x360] ;  /* 0x0000d800ff057b82 */ /* 0x000e240000000800 */
[----:B0-----:R-:W-:-:S05]  /*0050*/  IMAD R5, R5, UR4, R0 ;  /* 0x0000000405057c24 */ /* 0x001fca000f8e0200 */
[----:B-1----:R-:W-:-:S13]  /*0060*/  ISETP.GE.AND P0, PT, R5, UR5, PT ;  /* 0x0000000505007c0c */ /* 0x002fda000bf06270 */
[----:B------:R-:W-:Y:S05]  /*0070*/  @P0 EXIT ;  /* 0x000000000000094d */ /* 0x000fea0003800000 */
[----:B------:R-:W0:Y:S01]  /*0080*/  LDC.64 R2, c[0x0][0x380] ;  /* 0x0000e000ff027b82 */ /* 0x000e220000000a00 */
[----:B------:R-:W1:Y:S01]  /*0090*/  LDCU.64 UR4, c[0x0][0x358] ;  /* 0x00006b00ff0477ac */ /* 0x000e620008000a00 */
[----:B------:R-:W2:Y:S01]  /*00a0*/  LDCU UR6, c[0x0][0x388] ;  /* 0x00007100ff0677ac */ /* 0x000ea20008000800 */
[----:B0-----:R-:W-:-:S05]  /*00b0*/  IMAD.WIDE R2, R5, 0x4, R2 ;  /* 0x0000000405027825 */ /* 0x001fca00078e0202 */
[----:B-1----:R-:W2:Y:S02]  /*00c0*/  LDG.E R0, desc[UR4][R2.64] ;  /* 0x0000000402007981 */ /* 0x002ea4000c1e1900 */
[----:B--2---:R-:W-:-:S05]  /*00d0*/  FMUL R5, R0, UR6 ;  /* 0x0000000600057c20 */ /* 0x004fca0008400000 */
[----:B------:R-:W-:Y:S01]  /*00e0*/  STG.E desc[UR4][R2.64], R5 ;  /* 0x0000000502007986 */ /* 0x000fe2000c101904 */
[----:B------:R-:W-:Y:S05]  /*00f0*/  EXIT ;  /* 0x000000000000794d */ /* 0x000fea0003800000 */
.L_x_0:
[----:B------:R-:W-:-:S00]  /*0100*/  BRA `(.L_x_0) ;  /* 0xfffffffc00fc7947 */ /* 0x000fc0000383ffff */
[----:B------:R-:W-:-:S00]  /*0110*/  NOP ;  /* 0x0000000000007918 */ /* 0x000fc00000000000 */
        /* <DEDUP_REMOVED lines=14> */
.L_x_1:


//--------------------- .nv.shared.reserved.0     --------------------------
	.section	.nv.shared.reserved.0,"aw",@nobits
	.weak		__nv_reservedSMEM_offset_0_alias
	.size		__nv_reservedSMEM_offset_0_alias, 0, 64
	.other		__nv_reservedSMEM_offset_0_alias,@"STO_CUDA_RESERVED_SHARED STV_DEFAULT"
__nv_reservedSMEM_offset_0_alias:
	.zero		0
	.zero		64


//--------------------- .nv.constant0.mult        --------------------------
	.section	.nv.constant0.mult,"a",@progbits
	.sectionflags	@""
	.align	4
.nv.constant0.mult:
	.zero		912


//--------------------- SYMBOLS --------------------------

	.type		.nv.reservedSmem.offset0,@object
	.size		.nv.reservedSmem.offset0,0x4
